//
// Generated by NVIDIA NVVM Compiler
//
// Compiler Build ID: CL-36424714
// Cuda compilation tools, release 13.0, V13.0.88
// Based on NVVM 20.0.0
//

.version 9.0
.target sm_100
.address_size 64

	// .globl	_Z12dummy_kernelPiS_
.const .align 4 .b8 mini_array[8];

.visible .entry _Z12dummy_kernelPiS_(
	.param .u64 .ptr .align 1 _Z12dummy_kernelPiS__param_0,
	.param .u64 .ptr .align 1 _Z12dummy_kernelPiS__param_1
)
{
	.reg .b32 	%r<8>;
	.reg .b64 	%rd<5>;

	ld.param.u64 	%rd1, [_Z12dummy_kernelPiS__param_0];
	ld.param.u64 	%rd2, [_Z12dummy_kernelPiS__param_1];
	cvta.to.global.u64 	%rd3, %rd2;
	cvta.to.global.u64 	%rd4, %rd1;
	ld.const.u32 	%r6, [mini_array+4];
	st.global.u32 	[%rd4+4], %r6;
	// begin inline asm
	mov.u32 %r1, %clock;
	// end inline asm
	ld.const.u32 	%r4, [mini_array];
	// begin inline asm
	add.u32 %r2, %r3, %r4;
	
	// end inline asm
	// begin inline asm
	mov.u32 %r5, %clock;
	// end inline asm
	sub.s32 	%r7, %r5, %r1;
	st.global.u32 	[%rd3], %r7;
	st.global.u32 	[%rd4], %r2;
	ret;

}
	// .globl	_Z11mini_kernelPiS_S_
.visible .entry _Z11mini_kernelPiS_S_(
	.param .u64 .ptr .align 1 _Z11mini_kernelPiS_S__param_0,
	.param .u64 .ptr .align 1 _Z11mini_kernelPiS_S__param_1,
	.param .u64 .ptr .align 1 _Z11mini_kernelPiS_S__param_2
)
{
	.reg .b32 	%r<11>;
	.reg .b64 	%rd<29>;

	ld.param.u64 	%rd13, [_Z11mini_kernelPiS_S__param_0];
	ld.param.u64 	%rd14, [_Z11mini_kernelPiS_S__param_1];
	ld.param.u64 	%rd15, [_Z11mini_kernelPiS_S__param_2];
	cvta.to.global.u64 	%rd16, %rd15;
	cvta.to.global.u64 	%rd17, %rd14;
	cvta.to.global.u64 	%rd18, %rd13;
	mov.u32 	%r1, %ctaid.x;
	mov.u32 	%r2, %nctaid.x;
	mov.u32 	%r3, %tid.x;
	mad.lo.s32 	%r4, %r1, %r2, %r3;
	// begin inline asm
	mov.u64 	%rd1, %clock64;
	// end inline asm
	mul.wide.s32 	%rd19, %r4, 4;
	add.s64 	%rd20, %rd18, %rd19;
	ld.global.u32 	%r5, [%rd20];
	add.s64 	%rd21, %rd17, %rd19;
	st.global.u32 	[%rd21], %r5;
	// begin inline asm
	mov.u64 	%rd2, %clock64;
	// end inline asm
	sub.s64 	%rd22, %rd1, %rd2;
	add.s64 	%rd23, %rd16, %rd19;
	st.global.u32 	[%rd23], %rd22;
	// begin inline asm
	mov.u64 	%rd3, %clock64;
	// end inline asm
	ld.global.u32 	%r6, [%rd20+4];
	st.global.u32 	[%rd21], %r6;
	// begin inline asm
	mov.u64 	%rd4, %clock64;
	// end inline asm
	sub.s64 	%rd24, %rd3, %rd4;
	st.global.u32 	[%rd23+4], %rd24;
	// begin inline asm
	mov.u64 	%rd5, %clock64;
	// end inline asm
	mov.b32 	%r7, 42;
	st.global.u32 	[%rd21], %r7;
	// begin inline asm
	mov.u64 	%rd6, %clock64;
	// end inline asm
	sub.s64 	%rd25, %rd5, %rd6;
	st.global.u32 	[%rd23+8], %rd25;
	// begin inline asm
	mov.u64 	%rd7, %clock64;
	// end inline asm
	ld.const.u32 	%r8, [mini_array];
	st.global.u32 	[%rd21], %r8;
	// begin inline asm
	mov.u64 	%rd8, %clock64;
	// end inline asm
	sub.s64 	%rd26, %rd7, %rd8;
	st.global.u32 	[%rd23+12], %rd26;
	// begin inline asm
	mov.u64 	%rd9, %clock64;
	// end inline asm
	ld.const.u32 	%r9, [mini_array+4];
	st.global.u32 	[%rd21], %r9;
	// begin inline asm
	mov.u64 	%rd10, %clock64;
	// end inline asm
	sub.s64 	%rd27, %rd9, %rd10;
	st.global.u32 	[%rd23+16], %rd27;
	// begin inline asm
	mov.u64 	%rd11, %clock64;
	// end inline asm
	mov.b32 	%r10, 14;
	st.global.u32 	[%rd21+4], %r10;
	// begin inline asm
	mov.u64 	%rd12, %clock64;
	// end inline asm
	sub.s64 	%rd28, %rd11, %rd12;
	st.global.u32 	[%rd23+20], %rd28;
	ret;

}
	// .globl	_Z13mini_registerPi
.visible .entry _Z13mini_registerPi(
	.param .u64 .ptr .align 1 _Z13mini_registerPi_param_0
)
{
	.reg .b32 	%r<4>;
	.reg .b64 	%rd<3>;

	ld.param.u64 	%rd1, [_Z13mini_registerPi_param_0];
	cvta.to.global.u64 	%rd2, %rd1;
	ld.global.u32 	%r2, [%rd2+4];
	ld.global.u32 	%r3, [%rd2];
	// begin inline asm
	add.u32 %r1, %r2, %r3;
	
	// end inline asm
	st.global.u32 	[%rd2], %r1;
	ret;

}
	// .globl	_Z13mini_kernel_2PiS_S_
.visible .entry _Z13mini_kernel_2PiS_S_(
	.param .u64 .ptr .align 1 _Z13mini_kernel_2PiS_S__param_0,
	.param .u64 .ptr .align 1 _Z13mini_kernel_2PiS_S__param_1,
	.param .u64 .ptr .align 1 _Z13mini_kernel_2PiS_S__param_2
)
{
	.reg .b32 	%r<8>;
	.reg .b64 	%rd<7>;

	ld.param.u64 	%rd1, [_Z13mini_kernel_2PiS_S__param_0];
	ld.param.u64 	%rd2, [_Z13mini_kernel_2PiS_S__param_1];
	ld.param.u64 	%rd3, [_Z13mini_kernel_2PiS_S__param_2];
	cvta.to.global.u64 	%rd4, %rd3;
	cvta.to.global.u64 	%rd5, %rd2;
	cvta.to.global.u64 	%rd6, %rd1;
	ld.global.u32 	%r3, [%rd6];
	ld.const.u32 	%r6, [mini_array+4];
	st.global.u32 	[%rd5+4], %r6;
	// begin inline asm
	mov.u32 %r1, %clock;
	// end inline asm
	ld.const.u32 	%r4, [mini_array];
	// begin inline asm
	div.u32 %r2, %r2, 4;
	
	// end inline asm
	// begin inline asm
	mov.u32 %r5, %clock;
	// end inline asm
	sub.s32 	%r7, %r5, %r1;
	st.global.u32 	[%rd4+4], %r7;
	st.global.u32 	[%rd5], %r2;
	ret;

}


// ===== COMPILED SASS (sm_100) =====

	.target	sm_100

	.elftype	@"ET_EXEC"


//--------------------- .note.nv.tkinfo           --------------------------
	.section	.note.nv.tkinfo,"",@"SHT_NOTE"
	.sectionflags	@"SHF_NOTE_NV_TKINFO"
	.tkinfo
        /*0018*/ 	.word	0x00000002
        /*0030*/ 	.string	""
        /*0030*/ 	.string	"ptxas"
        /*0030*/ 	.string	"Cuda compilation tools, release 13.0, V13.0.88"
        /*0030*/ 	.string	"Build cuda_13.0.r13.0/compiler.36424714_0"
        /*0030*/ 	.string	"-arch sm_100 -m 64 "



//--------------------- .note.nv.cuinfo           --------------------------
	.section	.note.nv.cuinfo,"",@"SHT_NOTE"
	.sectionflags	@"SHF_NOTE_NV_CUINFO"
        /*0018*/ 	.short	0x0002
        /*001a*/ 	.short	0x0064
        /*001c*/ 	.short	0x0082
	.zero		2


//--------------------- .nv.info                  --------------------------
	.section	.nv.info,"",@"SHT_CUDA_INFO"
	.align	4


	//----- nvinfo : EIATTR_REGCOUNT
	.align		4
        /*0000*/ 	.byte	0x04, 0x2f
        /*0002*/ 	.short	(.L_2 - .L_1)
	.align		4
.L_1:
        /*0004*/ 	.word	index@(_Z12dummy_kernelPiS_)
        /*0008*/ 	.word	0x0000000c


	//----- nvinfo : EIATTR_FRAME_SIZE
	.align		4
.L_2:
        /*000c*/ 	.byte	0x04, 0x11
        /*000e*/ 	.short	(.L_4 - .L_3)
	.align		4
.L_3:
        /*0010*/ 	.word	index@(_Z12dummy_kernelPiS_)
        /*0014*/ 	.word	0x00000000


	//----- nvinfo : EIATTR_REGCOUNT
	.align		4
.L_4:
        /*0018*/ 	.byte	0x04, 0x2f
        /*001a*/ 	.short	(.L_6 - .L_5)
	.align		4
.L_5:
        /*001c*/ 	.word	index@(_Z11mini_kernelPiS_S_)
        /*0020*/ 	.word	0x0000000e


	//----- nvinfo : EIATTR_FRAME_SIZE
	.align		4
.L_6:
        /*0024*/ 	.byte	0x04, 0x11
        /*0026*/ 	.short	(.L_8 - .L_7)
	.align		4
.L_7:
        /*0028*/ 	.word	index@(_Z11mini_kernelPiS_S_)
        /*002c*/ 	.word	0x00000000


	//----- nvinfo : EIATTR_REGCOUNT
	.align		4
.L_8:
        /*0030*/ 	.byte	0x04, 0x2f
        /*0032*/ 	.short	(.L_10 - .L_9)
	.align		4
.L_9:
        /*0034*/ 	.word	index@(_Z13mini_registerPi)
        /*0038*/ 	.word	0x00000008


	//----- nvinfo : EIATTR_FRAME_SIZE
	.align		4
.L_10:
        /*003c*/ 	.byte	0x04, 0x11
        /*003e*/ 	.short	(.L_12 - .L_11)
	.align		4
.L_11:
        /*0040*/ 	.word	index@(_Z13mini_registerPi)
        /*0044*/ 	.word	0x00000000


	//----- nvinfo : EIATTR_REGCOUNT
	.align		4
.L_12:
        /*0048*/ 	.byte	0x04, 0x2f
        /*004a*/ 	.short	(.L_14 - .L_13)
	.align		4
.L_13:
        /*004c*/ 	.word	index@(_Z13mini_kernel_2PiS_S_)
        /*0050*/ 	.word	0x0000000c


	//----- nvinfo : EIATTR_FRAME_SIZE
	.align		4
.L_14:
        /*0054*/ 	.byte	0x04, 0x11
        /*0056*/ 	.short	(.L_16 - .L_15)
	.align		4
.L_15:
        /*0058*/ 	.word	index@(_Z13mini_kernel_2PiS_S_)
        /*005c*/ 	.word	0x00000000


	//----- nvinfo : EIATTR_MIN_STACK_SIZE
	.align		4
.L_16:
        /*0060*/ 	.byte	0x04, 0x12
        /*0062*/ 	.short	(.L_18 - .L_17)
	.align		4
.L_17:
        /*0064*/ 	.word	index@(_Z13mini_kernel_2PiS_S_)
        /*0068*/ 	.word	0x00000000


	//----- nvinfo : EIATTR_MIN_STACK_SIZE
	.align		4
.L_18:
        /*006c*/ 	.byte	0x04, 0x12
        /*006e*/ 	.short	(.L_20 - .L_19)
	.align		4
.L_19:
        /*0070*/ 	.word	index@(_Z13mini_registerPi)
        /*0074*/ 	.word	0x00000000


	//----- nvinfo : EIATTR_MIN_STACK_SIZE
	.align		4
.L_20:
        /*0078*/ 	.byte	0x04, 0x12
        /*007a*/ 	.short	(.L_22 - .L_21)
	.align		4
.L_21:
        /*007c*/ 	.word	index@(_Z11mini_kernelPiS_S_)
        /*0080*/ 	.word	0x00000000


	//----- nvinfo : EIATTR_MIN_STACK_SIZE
	.align		4
.L_22:
        /*0084*/ 	.byte	0x04, 0x12
        /*0086*/ 	.short	(.L_24 - .L_23)
	.align		4
.L_23:
        /*0088*/ 	.word	index@(_Z12dummy_kernelPiS_)
        /*008c*/ 	.word	0x00000000
.L_24:


//--------------------- .nv.compat                --------------------------
	.section	.nv.compat,"",@"SHT_CUDA_COMPAT_INFO"
	.align	4
        /*0000*/ 	.byte	0x02, 0x09, 0x00, 0x00, 0x02, 0x02, 0x01, 0x00, 0x02, 0x05, 0x05, 0x00, 0x03, 0x07, 0x01, 0x01
        /*0010*/ 	.byte	0x02, 0x03, 0x00, 0x00, 0x02, 0x06, 0x01, 0x00, 0x04, 0x0b, 0x08, 0x00, 0x09, 0x00, 0x00, 0x00
        /*0020*/ 	.byte	0x00, 0x00, 0x00, 0x00


//--------------------- .nv.info._Z13mini_kernel_2PiS_S_ --------------------------
	.section	.nv.info._Z13mini_kernel_2PiS_S_,"",@"SHT_CUDA_INFO"
	.sectionflags	@""
	.align	4


	//----- nvinfo : EIATTR_CUDA_API_VERSION
	.align		4
        /*0000*/ 	.byte	0x04, 0x37
        /*0002*/ 	.short	(.L_26 - .L_25)
.L_25:
        /*0004*/ 	.word	0x00000082


	//----- nvinfo : EIATTR_KPARAM_INFO
	.align		4
.L_26:
        /*0008*/ 	.byte	0x04, 0x17
        /*000a*/ 	.short	(.L_28 - .L_27)
.L_27:
        /*000c*/ 	.word	0x00000000
        /*0010*/ 	.short	0x0002
        /*0012*/ 	.short	0x0010
        /*0014*/ 	.byte	0x00, 0xf5, 0x21, 0x00


	//----- nvinfo : EIATTR_KPARAM_INFO
	.align		4
.L_28:
        /*0018*/ 	.byte	0x04, 0x17
        /*001a*/ 	.short	(.L_30 - .L_29)
.L_29:
        /*001c*/ 	.word	0x00000000
        /*0020*/ 	.short	0x0001
        /*0022*/ 	.short	0x0008
        /*0024*/ 	.byte	0x00, 0xf5, 0x21, 0x00


	//----- nvinfo : EIATTR_KPARAM_INFO
	.align		4
.L_30:
        /*0028*/ 	.byte	0x04, 0x17
        /*002a*/ 	.short	(.L_32 - .L_31)
.L_31:
        /*002c*/ 	.word	0x00000000
        /*0030*/ 	.short	0x0000
        /*0032*/ 	.short	0x0000
        /*0034*/ 	.byte	0x00, 0xf5, 0x21, 0x00


	//----- nvinfo : EIATTR_SPARSE_MMA_MASK
	.align		4
.L_32:
        /*0038*/ 	.byte	0x03, 0x50
        /*003a*/ 	.short	0x0000


	//----- nvinfo : EIATTR_MAXREG_COUNT
	.align		4
        /*003c*/ 	.byte	0x03, 0x1b
        /*003e*/ 	.short	0x00ff


	//----- nvinfo : EIATTR_MERCURY_ISA_VERSION
	.align		4
        /*0040*/ 	.byte	0x03, 0x5f
        /*0042*/ 	.short	0x0101


	//----- nvinfo : EIATTR_VRC_CTA_INIT_COUNT
	.align		4
        /*0044*/ 	.byte	0x02, 0x4a
	.zero		1
	.zero		1


	//----- nvinfo : EIATTR_EXIT_INSTR_OFFSETS
	.align		4
        /*0048*/ 	.byte	0x04, 0x1c
        /*004a*/ 	.short	(.L_34 - .L_33)


	//   ....[0]....
.L_33:
        /*004c*/ 	.word	0x000001a0


	//----- nvinfo : EIATTR_CBANK_PARAM_SIZE
	.align		4
.L_34:
        /*0050*/ 	.byte	0x03, 0x19
        /*0052*/ 	.short	0x0018


	//----- nvinfo : EIATTR_PARAM_CBANK
	.align		4
        /*0054*/ 	.byte	0x04, 0x0a
        /*0056*/ 	.short	(.L_36 - .L_35)
	.align		4
.L_35:
        /*0058*/ 	.word	index@(.nv.constant0._Z13mini_kernel_2PiS_S_)
        /*005c*/ 	.short	0x0380
        /*005e*/ 	.short	0x0018


	//----- nvinfo : EIATTR_SW_WAR
	.align		4
.L_36:
        /*0060*/ 	.byte	0x04, 0x36
        /*0062*/ 	.short	(.L_38 - .L_37)
.L_37:
        /*0064*/ 	.word	0x00000008
.L_38:


//--------------------- .nv.info._Z13mini_registerPi --------------------------
	.section	.nv.info._Z13mini_registerPi,"",@"SHT_CUDA_INFO"
	.sectionflags	@""
	.align	4


	//----- nvinfo : EIATTR_CUDA_API_VERSION
	.align		4
        /*0000*/ 	.byte	0x04, 0x37
        /*0002*/ 	.short	(.L_40 - .L_39)
.L_39:
        /*0004*/ 	.word	0x00000082


	//----- nvinfo : EIATTR_KPARAM_INFO
	.align		4
.L_40:
        /*0008*/ 	.byte	0x04, 0x17
        /*000a*/ 	.short	(.L_42 - .L_41)
.L_41:
        /*000c*/ 	.word	0x00000000
        /*0010*/ 	.short	0x0000
        /*0012*/ 	.short	0x0000
        /*0014*/ 	.byte	0x00, 0xf5, 0x21, 0x00


	//----- nvinfo : EIATTR_SPARSE_MMA_MASK
	.align		4
.L_42:
        /*0018*/ 	.byte	0x03, 0x50
        /*001a*/ 	.short	0x0000


	//----- nvinfo : EIATTR_MAXREG_COUNT
	.align		4
        /*001c*/ 	.byte	0x03, 0x1b
        /*001e*/ 	.short	0x00ff


	//----- nvinfo : EIATTR_MERCURY_ISA_VERSION
	.align		4
        /*0020*/ 	.byte	0x03, 0x5f
        /*0022*/ 	.short	0x0101


	//----- nvinfo : EIATTR_VRC_CTA_INIT_COUNT
	.align		4
        /*0024*/ 	.byte	0x02, 0x4a
	.zero		1
	.zero		1


	//----- nvinfo : EIATTR_EXIT_INSTR_OFFSETS
	.align		4
        /*0028*/ 	.byte	0x04, 0x1c
        /*002a*/ 	.short	(.L_44 - .L_43)


	//   ....[0]....
.L_43:
        /*002c*/ 	.word	0x00000070


	//----- nvinfo : EIATTR_CBANK_PARAM_SIZE
	.align		4
.L_44:
        /*0030*/ 	.byte	0x03, 0x19
        /*0032*/ 	.short	0x0008


	//----- nvinfo : EIATTR_PARAM_CBANK
	.align		4
        /*0034*/ 	.byte	0x04, 0x0a
        /*0036*/ 	.short	(.L_46 - .L_45)
	.align		4
.L_45:
        /*0038*/ 	.word	index@(.nv.constant0._Z13mini_registerPi)
        /*003c*/ 	.short	0x0380
        /*003e*/ 	.short	0x0008


	//----- nvinfo : EIATTR_SW_WAR
	.align		4
.L_46:
        /*0040*/ 	.byte	0x04, 0x36
        /*0042*/ 	.short	(.L_48 - .L_47)
.L_47:
        /*0044*/ 	.word	0x00000008
.L_48:


//--------------------- .nv.info._Z11mini_kernelPiS_S_ --------------------------
	.section	.nv.info._Z11mini_kernelPiS_S_,"",@"SHT_CUDA_INFO"
	.sectionflags	@""
	.align	4


	//----- nvinfo : EIATTR_CUDA_API_VERSION
	.align		4
        /*0000*/ 	.byte	0x04, 0x37
        /*0002*/ 	.short	(.L_50 - .L_49)
.L_49:
        /*0004*/ 	.word	0x00000082


	//----- nvinfo : EIATTR_KPARAM_INFO
	.align		4
.L_50:
        /*0008*/ 	.byte	0x04, 0x17
        /*000a*/ 	.short	(.L_52 - .L_51)
.L_51:
        /*000c*/ 	.word	0x00000000
        /*0010*/ 	.short	0x0002
        /*0012*/ 	.short	0x0010
        /*0014*/ 	.byte	0x00, 0xf5, 0x21, 0x00


	//----- nvinfo : EIATTR_KPARAM_INFO
	.align		4
.L_52:
        /*0018*/ 	.byte	0x04, 0x17
        /*001a*/ 	.short	(.L_54 - .L_53)
.L_53:
        /*001c*/ 	.word	0x00000000
        /*0020*/ 	.short	0x0001
        /*0022*/ 	.short	0x0008
        /*0024*/ 	.byte	0x00, 0xf5, 0x21, 0x00


	//----- nvinfo : EIATTR_KPARAM_INFO
	.align		4
.L_54:
        /*0028*/ 	.byte	0x04, 0x17
        /*002a*/ 	.short	(.L_56 - .L_55)
.L_55:
        /*002c*/ 	.word	0x00000000
        /*0030*/ 	.short	0x0000
        /*0032*/ 	.short	0x0000
        /*0034*/ 	.byte	0x00, 0xf5, 0x21, 0x00


	//----- nvinfo : EIATTR_SPARSE_MMA_MASK
	.align		4
.L_56:
        /*0038*/ 	.byte	0x03, 0x50
        /*003a*/ 	.short	0x0000


	//----- nvinfo : EIATTR_MAXREG_COUNT
	.align		4
        /*003c*/ 	.byte	0x03, 0x1b
        /*003e*/ 	.short	0x00ff


	//----- nvinfo : EIATTR_MERCURY_ISA_VERSION
	.align		4
        /*0040*/ 	.byte	0x03, 0x5f
        /*0042*/ 	.short	0x0101


	//----- nvinfo : EIATTR_VRC_CTA_INIT_COUNT
	.align		4
        /*0044*/ 	.byte	0x02, 0x4a
	.zero		1
	.zero		1


	//----- nvinfo : EIATTR_EXIT_INSTR_OFFSETS
	.align		4
        /*0048*/ 	.byte	0x04, 0x1c
        /*004a*/ 	.short	(.L_58 - .L_57)


	//   ....[0]....
.L_57:
        /*004c*/ 	.word	0x00000350


	//----- nvinfo : EIATTR_CBANK_PARAM_SIZE
	.align		4
.L_58:
        /*0050*/ 	.byte	0x03, 0x19
        /*0052*/ 	.short	0x0018


	//----- nvinfo : EIATTR_PARAM_CBANK
	.align		4
        /*0054*/ 	.byte	0x04, 0x0a
        /*0056*/ 	.short	(.L_60 - .L_59)
	.align		4
.L_59:
        /*0058*/ 	.word	index@(.nv.constant0._Z11mini_kernelPiS_S_)
        /*005c*/ 	.short	0x0380
        /*005e*/ 	.short	0x0018


	//----- nvinfo : EIATTR_SW_WAR
	.align		4
.L_60:
        /*0060*/ 	.byte	0x04, 0x36
        /*0062*/ 	.short	(.L_62 - .L_61)
.L_61:
        /*0064*/ 	.word	0x00000008
.L_62:


//--------------------- .nv.info._Z12dummy_kernelPiS_ --------------------------
	.section	.nv.info._Z12dummy_kernelPiS_,"",@"SHT_CUDA_INFO"
	.sectionflags	@""
	.align	4


	//----- nvinfo : EIATTR_CUDA_API_VERSION
	.align		4
        /*0000*/ 	.byte	0x04, 0x37
        /*0002*/ 	.short	(.L_64 - .L_63)
.L_63:
        /*0004*/ 	.word	0x00000082


	//----- nvinfo : EIATTR_KPARAM_INFO
	.align		4
.L_64:
        /*0008*/ 	.byte	0x04, 0x17
        /*000a*/ 	.short	(.L_66 - .L_65)
.L_65:
        /*000c*/ 	.word	0x00000000
        /*0010*/ 	.short	0x0001
        /*0012*/ 	.short	0x0008
        /*0014*/ 	.byte	0x00, 0xf5, 0x21, 0x00


	//----- nvinfo : EIATTR_KPARAM_INFO
	.align		4
.L_66:
        /*0018*/ 	.byte	0x04, 0x17
        /*001a*/ 	.short	(.L_68 - .L_67)
.L_67:
        /*001c*/ 	.word	0x00000000
        /*0020*/ 	.short	0x0000
        /*0022*/ 	.short	0x0000
        /*0024*/ 	.byte	0x00, 0xf5, 0x21, 0x00


	//----- nvinfo : EIATTR_SPARSE_MMA_MASK
	.align		4
.L_68:
        /*0028*/ 	.byte	0x03, 0x50
        /*002a*/ 	.short	0x0000


	//----- nvinfo : EIATTR_MAXREG_COUNT
	.align		4
        /*002c*/ 	.byte	0x03, 0x1b
        /*002e*/ 	.short	0x00ff


	//----- nvinfo : EIATTR_MERCURY_ISA_VERSION
	.align		4
        /*0030*/ 	.byte	0x03, 0x5f
        /*0032*/ 	.short	0x0101


	//----- nvinfo : EIATTR_VRC_CTA_INIT_COUNT
	.align		4
        /*0034*/ 	.byte	0x02, 0x4a
	.zero		1
	.zero		1


	//----- nvinfo : EIATTR_EXIT_INSTR_OFFSETS
	.align		4
        /*0038*/ 	.byte	0x04, 0x1c
        /*003a*/ 	.short	(.L_70 - .L_69)


	//   ....[0]....
.L_69:
        /*003c*/ 	.word	0x000000d0


	//----- nvinfo : EIATTR_CBANK_PARAM_SIZE
	.align		4
.L_70:
        /*0040*/ 	.byte	0x03, 0x19
        /*0042*/ 	.short	0x0010


	//----- nvinfo : EIATTR_PARAM_CBANK
	.align		4
        /*0044*/ 	.byte	0x04, 0x0a
        /*0046*/ 	.short	(.L_72 - .L_71)
	.align		4
.L_71:
        /*0048*/ 	.word	index@(.nv.constant0._Z12dummy_kernelPiS_)
        /*004c*/ 	.short	0x0380
        /*004e*/ 	.short	0x0010


	//----- nvinfo : EIATTR_SW_WAR
	.align		4
.L_72:
        /*0050*/ 	.byte	0x04, 0x36
        /*0052*/ 	.short	(.L_74 - .L_73)
.L_73:
        /*0054*/ 	.word	0x00000008
.L_74:


//--------------------- .nv.callgraph             --------------------------
	.section	.nv.callgraph,"",@"SHT_CUDA_CALLGRAPH"
	.align	4
	.sectionentsize	8
	.align		4
        /*0000*/ 	.word	0x00000000
	.align		4
        /*0004*/ 	.word	0xffffffff
	.align		4
        /*0008*/ 	.word	0x00000000
	.align		4
        /*000c*/ 	.word	0xfffffffe
	.align		4
        /*0010*/ 	.word	0x00000000
	.align		4
        /*0014*/ 	.word	0xfffffffd
	.align		4
        /*0018*/ 	.word	0x00000000
	.align		4
        /*001c*/ 	.word	0xfffffffc


//--------------------- .nv.constant3             --------------------------
	.section	.nv.constant3,"a",@progbits
	.align	4
.nv.constant3:
	.type		mini_array,@object
	.size		mini_array,(.L_0 - mini_array)
mini_array:
	.zero		8
.L_0:


//--------------------- .text._Z13mini_kernel_2PiS_S_ --------------------------
	.section	.text._Z13mini_kernel_2PiS_S_,"ax",@progbits
	.align	128
        .global         _Z13mini_kernel_2PiS_S_
        .type           _Z13mini_kernel_2PiS_S_,@function
        .size           _Z13mini_kernel_2PiS_S_,(.L_x_4 - _Z13mini_kernel_2PiS_S_)
        .other          _Z13mini_kernel_2PiS_S_,@"STO_CUDA_ENTRY STV_DEFAULT"
_Z13mini_kernel_2PiS_S_:
.text._Z13mini_kernel_2PiS_S_:
[----:B------:R-:W-:Y:S08]  /*0000*/  LDC R1, c[0x0][0x37c] ;  /* 0x0000df00ff017b82 */ /* 0x000ff00000000800 */
[----:B------:R-:W0:Y:S01]  /*0010*/  LDC R5, c[0x3][0x4] ;  /* 0x00c00100ff057b82 */ /* 0x000e220000000800 */
[----:B------:R-:W0:Y:S07]  /*0020*/  LDCU.64 UR4, c[0x0][0x358] ;  /* 0x00006b00ff0477ac */ /* 0x000e2e0008000a00 */
[----:B------:R-:W0:Y:S02]  /*0030*/  LDC.64 R2, c[0x0][0x388] ;  /* 0x0000e200ff027b82 */ /* 0x000e240000000a00 */
[----:B0-----:R0:W-:Y:S06]  /*0040*/  STG.E desc[UR4][R2.64+0x4], R5 ;  /* 0x0000040502007986 */ /* 0x0011ec000c101904 */
[----:B------:R-:W1:Y:S01]  /*0050*/  S2UR UR6, SR_CLOCKLO ;  /* 0x00000000000679c3 */ /* 0x000e620000005000 */
[----:B------:R-:W-:Y:S01]  /*0060*/  NOP ;  /* 0x0000000000007918 */ /* 0x000fe20000000000 */
[----:B------:R-:W2:Y:S08]  /*0070*/  I2F.U32.RP R6, 0x4 ;  /* 0x0000000400067906 */ /* 0x000eb00000209000 */
[----:B--2---:R-:W2:Y:S02]  /*0080*/  MUFU.RCP R6, R6 ;  /* 0x0000000600067308 */ /* 0x004ea40000001000 */
[----:B--2---:R-:W-:-:S06]  /*0090*/  IADD3 R4, PT, PT, R6, 0xffffffe, RZ ;  /* 0x0ffffffe06047810 */ /* 0x004fcc0007ffe0ff */
[----:B0-----:R0:W2:Y:S02]  /*00a0*/  F2I.FTZ.U32.TRUNC.NTZ R5, R4 ;  /* 0x0000000400057305 */ /* 0x0010a4000021f000 */
[----:B0-----:R-:W-:Y:S01]  /*00b0*/  IMAD.MOV.U32 R4, RZ, RZ, RZ ;  /* 0x000000ffff047224 */ /* 0x001fe200078e00ff */
[----:B--2---:R-:W-:-:S05]  /*00c0*/  LEA R7, -R5, RZ, 0x2 ;  /* 0x000000ff05077211 */ /* 0x004fca00078e11ff */
[----:B------:R-:W-:-:S06]  /*00d0*/  IMAD.HI.U32 R5, R5, R7, R4 ;  /* 0x0000000705057227 */ /* 0x000fcc00078e0004 */
[----:B------:R-:W-:-:S04]  /*00e0*/  IMAD.HI.U32 R7, R5, R0, RZ ;  /* 0x0000000005077227 */ /* 0x000fc800078e00ff */
[----:B------:R-:W-:-:S05]  /*00f0*/  IMAD R0, R7, -0x4, R0 ;  /* 0xfffffffc07007824 */ /* 0x000fca00078e0200 */
[----:B------:R-:W-:-:S13]  /*0100*/  ISETP.GE.U32.AND P0, PT, R0, 0x4, PT ;  /* 0x000000040000780c */ /* 0x000fda0003f06070 */
[----:B------:R-:W-:Y:S01]  /*0110*/  @P0 IADD3 R0, PT, PT, R0, -0x4, RZ ;  /* 0xfffffffc00000810 */ /* 0x000fe20007ffe0ff */
[----:B------:R-:W-:-:S03]  /*0120*/  @P0 VIADD R7, R7, 0x1 ;  /* 0x0000000107070836 */ /* 0x000fc60000000000 */
[----:B------:R-:W-:-:S13]  /*0130*/  ISETP.GE.U32.AND P1, PT, R0, 0x4, PT ;  /* 0x000000040000780c */ /* 0x000fda0003f26070 */
[----:B------:R-:W-:Y:S02]  /*0140*/  @P1 IADD3 R7, PT, PT, R7, 0x1, RZ ;  /* 0x0000000107071810 */ /* 0x000fe40007ffe0ff */
[----:B------:R-:W-:Y:S01]  /*0150*/  CS2R.32 R9, SR_CLOCKLO ;  /* 0x0000000000097805 */ /* 0x000fe20000005000 */
[----:B------:R-:W0:Y:S04]  /*0160*/  LDC.64 R4, c[0x0][0x390] ;  /* 0x0000e400ff047b82 */ /* 0x000e280000000a00 */
[----:B-1----:R-:W-:-:S05]  /*0170*/  VIADD R9, R9, -UR6 ;  /* 0x8000000609097c36 */ /* 0x002fca0008000000 */
[----:B0-----:R-:W-:Y:S04]  /*0180*/  STG.E desc[UR4][R4.64+0x4], R9 ;  /* 0x0000040904007986 */ /* 0x001fe8000c101904 */
[----:B------:R-:W-:Y:S01]  /*0190*/  STG.E desc[UR4][R2.64], R7 ;  /* 0x0000000702007986 */ /* 0x000fe2000c101904 */
[----:B------:R-:W-:Y:S05]  /*01a0*/  EXIT ;  /* 0x000000000000794d */ /* 0x000fea0003800000 */
.L_x_0:
[----:B------:R-:W-:-:S00]  /*01b0*/  BRA `(.L_x_0) ;  /* 0xfffffffc00fc7947 */ /* 0x000fc0000383ffff */
[----:B------:R-:W-:-:S00]  /*01c0*/  NOP ;  /* 0x0000000000007918 */ /* 0x000fc00000000000 */
        /* <DEDUP_REMOVED lines=11> */
.L_x_4:


//--------------------- .text._Z13mini_registerPi --------------------------
	.section	.text._Z13mini_registerPi,"ax",@progbits
	.align	128
        .global         _Z13mini_registerPi
        .type           _Z13mini_registerPi,@function
        .size           _Z13mini_registerPi,(.L_x_5 - _Z13mini_registerPi)
        .other          _Z13mini_registerPi,@"STO_CUDA_ENTRY STV_DEFAULT"
_Z13mini_registerPi:
.text._Z13mini_registerPi:
[----:B------:R-:W-:Y:S08]  /*0000*/  LDC R1, c[0x0][0x37c] ;  /* 0x0000df00ff017b82 */ /* 0x000ff00000000800 */
[----:B------:R-:W0:Y:S01]  /*0010*/  LDC.64 R2, c[0x0][0x380] ;  /* 0x0000e000ff027b82 */ /* 0x000e220000000a00 */
[----:B------:R-:W0:Y:S02]  /*0020*/  LDCU.64 UR4, c[0x0][0x358] ;  /* 0x00006b00ff0477ac */ /* 0x000e240008000a00 */
[----:B0-----:R-:W2:Y:S04]  /*0030*/  LDG.E R0, desc[UR4][R2.64+0x4] ;  /* 0x0000040402007981 */ /* 0x001ea8000c1e1900 */
[----:B------:R-:W2:Y:S02]  /*0040*/  LDG.E R5, desc[UR4][R2.64] ;  /* 0x0000000402057981 */ /* 0x000ea4000c1e1900 */
[----:B--2---:R-:W-:-:S05]  /*0050*/  IADD3 R5, PT, PT, R0, R5, RZ ;  /* 0x0000000500057210 */ /* 0x004fca0007ffe0ff */
[----:B------:R-:W-:Y:S01]  /*0060*/  STG.E desc[UR4][R2.64], R5 ;  /* 0x0000000502007986 */ /* 0x000fe2000c101904 */
[----:B------:R-:W-:Y:S05]  /*0070*/  EXIT ;  /* 0x000000000000794d */ /* 0x000fea0003800000 */
.L_x_1:
        /* <DEDUP_REMOVED lines=16> */
.L_x_5:


//--------------------- .text._Z11mini_kernelPiS_S_ --------------------------
	.section	.text._Z11mini_kernelPiS_S_,"ax",@progbits
	.align	128
        .global         _Z11mini_kernelPiS_S_
        .type           _Z11mini_kernelPiS_S_,@function
        .size           _Z11mini_kernelPiS_S_,(.L_x_6 - _Z11mini_kernelPiS_S_)
        .other          _Z11mini_kernelPiS_S_,@"STO_CUDA_ENTRY STV_DEFAULT"
_Z11mini_kernelPiS_S_:
.text._Z11mini_kernelPiS_S_:
[----:B------:R-:W-:Y:S01]  /*0000*/  LDC R1, c[0x0][0x37c] ;  /* 0x0000df00ff017b82 */ /* 0x000fe20000000800 */
[----:B------:R-:W0:Y:S07]  /*0010*/  S2R R0, SR_TID.X ;  /* 0x0000000000007919 */ /* 0x000e2e0000002100 */
[----:B------:R-:W0:Y:S01]  /*0020*/  S2UR UR6, SR_CTAID.X ;  /* 0x00000000000679c3 */ /* 0x000e220000002500 */
[----:B------:R-:W1:Y:S07]  /*0030*/  LDCU.64 UR4, c[0x0][0x358] ;  /* 0x00006b00ff0477ac */ /* 0x000e6e0008000a00 */
[----:B------:R-:W0:Y:S02]  /*0040*/  LDC R9, c[0x0][0x370] ;  /* 0x0000dc00ff097b82 */ /* 0x000e240000000800 */
[----:B0-----:R-:W-:-:S06]  /*0050*/  IMAD R9, R9, UR6, R0 ;  /* 0x0000000609097c24 */ /* 0x001fcc000f8e0200 */
[----:B------:R-:W0:Y:S01]  /*0060*/  S2UR UR6, SR_CLOCKLO ;  /* 0x00000000000679c3 */ /* 0x000e220000005000 */
[----:B------:R-:W-:-:S07]  /*0070*/  NOP ;  /* 0x0000000000007918 */ /* 0x000fce0000000000 */
[----:B------:R-:W2:Y:S08]  /*0080*/  LDC.64 R6, c[0x0][0x380] ;  /* 0x0000e000ff067b82 */ /* 0x000eb00000000a00 */
[----:B------:R-:W3:Y:S01]  /*0090*/  LDC.64 R2, c[0x0][0x388] ;  /* 0x0000e200ff027b82 */ /* 0x000ee20000000a00 */
[----:B--2---:R-:W-:-:S05]  /*00a0*/  IMAD.WIDE R6, R9, 0x4, R6 ;  /* 0x0000000409067825 */ /* 0x004fca00078e0206 */
[----:B-1----:R-:W2:Y:S01]  /*00b0*/  LDG.E R5, desc[UR4][R6.64] ;  /* 0x0000000406057981 */ /* 0x002ea2000c1e1900 */
[----:B---3--:R-:W-:-:S05]  /*00c0*/  IMAD.WIDE R2, R9, 0x4, R2 ;  /* 0x0000000409027825 */ /* 0x008fca00078e0202 */
[----:B--2---:R1:W-:Y:S01]  /*00d0*/  STG.E desc[UR4][R2.64], R5 ;  /* 0x0000000502007986 */ /* 0x0043e2000c101904 */
[----:B------:R-:W-:Y:S01]  /*00e0*/  CS2R.32 R0, SR_CLOCKLO ;  /* 0x0000000000007805 */ /* 0x000fe20000005000 */
[----:B-1----:R-:W1:Y:S03]  /*00f0*/  LDC.64 R4, c[0x0][0x390] ;  /* 0x0000e400ff047b82 */ /* 0x002e660000000a00 */
[----:B0-----:R-:W-:Y:S01]  /*0100*/  IADD3 R11, PT, PT, -R0, UR6, RZ ;  /* 0x00000006000b7c10 */ /* 0x001fe2000fffe1ff */
[----:B-1----:R-:W-:-:S05]  /*0110*/  IMAD.WIDE R4, R9, 0x4, R4 ;  /* 0x0000000409047825 */ /* 0x002fca00078e0204 */
[----:B------:R-:W-:Y:S01]  /*0120*/  STG.E desc[UR4][R4.64], R11 ;  /* 0x0000000b04007986 */ /* 0x000fe2000c101904 */
[----:B------:R-:W0:Y:S01]  /*0130*/  S2UR UR6, SR_CLOCKLO ;  /* 0x00000000000679c3 */ /* 0x000e220000005000 */
[----:B------:R-:W-:Y:S02]  /*0140*/  NOP ;  /* 0x0000000000007918 */ /* 0x000fe40000000000 */
[----:B------:R-:W2:Y:S04]  /*0150*/  LDG.E R7, desc[UR4][R6.64+0x4] ;  /* 0x0000040406077981 */ /* 0x000ea8000c1e1900 */
[----:B--2---:R0:W-:Y:S01]  /*0160*/  STG.E desc[UR4][R2.64], R7 ;  /* 0x0000000702007986 */ /* 0x0041e2000c101904 */
[----:B------:R-:W-:-:S04]  /*0170*/  CS2R.32 R0, SR_CLOCKLO ;  /* 0x0000000000007805 */ /* 0x000fc80000005000 */
[----:B0-----:R-:W-:-:S05]  /*0180*/  IADD3 R7, PT, PT, -R0, UR6, RZ ;  /* 0x0000000600077c10 */ /* 0x001fca000fffe1ff */
[----:B------:R0:W-:Y:S01]  /*0190*/  STG.E desc[UR4][R4.64+0x4], R7 ;  /* 0x0000040704007986 */ /* 0x0001e2000c101904 */
[----:B------:R-:W1:Y:S01]  /*01a0*/  S2UR UR6, SR_CLOCKLO ;  /* 0x00000000000679c3 */ /* 0x000e620000005000 */
[----:B------:R-:W-:Y:S01]  /*01b0*/  NOP ;  /* 0x0000000000007918 */ /* 0x000fe20000000000 */
[----:B0-----:R-:W-:-:S05]  /*01c0*/  IMAD.MOV.U32 R7, RZ, RZ, 0x2a ;  /* 0x0000002aff077424 */ /* 0x001fca00078e00ff */
[----:B------:R1:W-:Y:S01]  /*01d0*/  STG.E desc[UR4][R2.64], R7 ;  /* 0x0000000702007986 */ /* 0x0003e2000c101904 */
[----:B------:R-:W-:-:S04]  /*01e0*/  CS2R.32 R0, SR_CLOCKLO ;  /* 0x0000000000007805 */ /* 0x000fc80000005000 */
[----:B-1----:R-:W-:-:S05]  /*01f0*/  IADD3 R7, PT, PT, -R0, UR6, RZ ;  /* 0x0000000600077c10 */ /* 0x002fca000fffe1ff */
[----:B------:R0:W-:Y:S01]  /*0200*/  STG.E desc[UR4][R4.64+0x8], R7 ;  /* 0x0000080704007986 */ /* 0x0001e2000c101904 */
[----:B------:R-:W0:Y:S01]  /*0210*/  S2UR UR6, SR_CLOCKLO ;  /* 0x00000000000679c3 */ /* 0x000e220000005000 */
[----:B------:R-:W-:-:S07]  /*0220*/  NOP ;  /* 0x0000000000007918 */ /* 0x000fce0000000000 */
[----:B------:R-:W1:Y:S02]  /*0230*/  LDC.64 R8, c[0x3][RZ] ;  /* 0x00c00000ff087b82 */ /* 0x000e640000000a00 */
[----:B-1----:R-:W-:Y:S01]  /*0240*/  STG.E desc[UR4][R2.64], R8 ;  /* 0x0000000802007986 */ /* 0x002fe2000c101904 */
[----:B------:R-:W-:-:S04]  /*0250*/  CS2R.32 R0, SR_CLOCKLO ;  /* 0x0000000000007805 */ /* 0x000fc80000005000 */
[----:B0-----:R-:W-:-:S05]  /*0260*/  IADD3 R7, PT, PT, -R0, UR6, RZ ;  /* 0x0000000600077c10 */ /* 0x001fca000fffe1ff */
[----:B------:R0:W-:Y:S01]  /*0270*/  STG.E desc[UR4][R4.64+0xc], R7 ;  /* 0x00000c0704007986 */ /* 0x0001e2000c101904 */
[----:B------:R-:W0:Y:S01]  /*0280*/  S2UR UR6, SR_CLOCKLO ;  /* 0x00000000000679c3 */ /* 0x000e220000005000 */
[----:B------:R-:W-:Y:S02]  /*0290*/  NOP ;  /* 0x0000000000007918 */ /* 0x000fe40000000000 */
[----:B------:R-:W-:Y:S01]  /*02a0*/  STG.E desc[UR4][R2.64], R9 ;  /* 0x0000000902007986 */ /* 0x000fe2000c101904 */
        /* <DEDUP_REMOVED lines=9> */
[----:B------:R-:W-:Y:S01]  /*0340*/  STG.E desc[UR4][R4.64+0x14], R3 ;  /* 0x0000140304007986 */ /* 0x000fe2000c101904 */
[----:B------:R-:W-:Y:S05]  /*0350*/  EXIT ;  /* 0x000000000000794d */ /* 0x000fea0003800000 */
.L_x_2:
        /* <DEDUP_REMOVED lines=10> */
.L_x_6:


//--------------------- .text._Z12dummy_kernelPiS_ --------------------------
	.section	.text._Z12dummy_kernelPiS_,"ax",@progbits
	.align	128
        .global         _Z12dummy_kernelPiS_
        .type           _Z12dummy_kernelPiS_,@function
        .size           _Z12dummy_kernelPiS_,(.L_x_7 - _Z12dummy_kernelPiS_)
        .other          _Z12dummy_kernelPiS_,@"STO_CUDA_ENTRY STV_DEFAULT"
_Z12dummy_kernelPiS_:
.text._Z12dummy_kernelPiS_:
[----:B------:R-:W0:Y:S08]  /*0000*/  LDC R1, c[0x0][0x37c] ;  /* 0x0000df00ff017b82 */ /* 0x000e300000000800 */
[----:B------:R-:W1:Y:S01]  /*0010*/  LDC.64 R4, c[0x0][0x380] ;  /* 0x0000e000ff047b82 */ /* 0x000e620000000a00 */
[----:B------:R-:W1:Y:S07]  /*0020*/  LDCU.64 UR4, c[0x0][0x358] ;  /* 0x00006b00ff0477ac */ /* 0x000e6e0008000a00 */
[----:B------:R-:W1:Y:S02]  /*0030*/  LDC.64 R2, c[0x3][RZ] ;  /* 0x00c00000ff027b82 */ /* 0x000e640000000a00 */
[----:B-1----:R1:W-:Y:S06]  /*0040*/  STG.E desc[UR4][R4.64+0x4], R3 ;  /* 0x0000040304007986 */ /* 0x0023ec000c101904 */
[----:B------:R-:W2:Y:S01]  /*0050*/  S2UR UR6, SR_CLOCKLO ;  /* 0x00000000000679c3 */ /* 0x000ea20000005000 */
[----:B------:R-:W-:Y:S01]  /*0060*/  NOP ;  /* 0x0000000000007918 */ /* 0x000fe20000000000 */
[----:B0-----:R-:W-:Y:S01]  /*0070*/  IMAD.IADD R7, R1, 0x1, R2 ;  /* 0x0000000101077824 */ /* 0x001fe200078e0202 */
[----:B------:R-:W-:-:S05]  /*0080*/  CS2R.32 R9, SR_CLOCKLO ;  /* 0x0000000000097805 */ /* 0x000fca0000005000 */
[----:B-1----:R-:W0:Y:S01]  /*0090*/  LDC.64 R2, c[0x0][0x388] ;  /* 0x0000e200ff027b82 */ /* 0x002e220000000a00 */
[----:B--2---:R-:W-:-:S05]  /*00a0*/  IADD3 R9, PT, PT, R9, -UR6, RZ ;  /* 0x8000000609097c10 */ /* 0x004fca000fffe0ff */
[----:B0-----:R-:W-:Y:S04]  /*00b0*/  STG.E desc[UR4][R2.64], R9 ;  /* 0x0000000902007986 */ /* 0x001fe8000c101904 */
[----:B------:R-:W-:Y:S01]  /*00c0*/  STG.E desc[UR4][R4.64], R7 ;  /* 0x0000000704007986 */ /* 0x000fe2000c101904 */
[----:B------:R-:W-:Y:S05]  /*00d0*/  EXIT ;  /* 0x000000000000794d */ /* 0x000fea0003800000 */
.L_x_3:
        /* <DEDUP_REMOVED lines=10> */
.L_x_7:


//--------------------- .nv.shared.reserved.0     --------------------------
	.section	.nv.shared.reserved.0,"aw",@nobits
	.weak		__nv_reservedSMEM_offset_0_alias
	.size		__nv_reservedSMEM_offset_0_alias, 0, 64
	.other		__nv_reservedSMEM_offset_0_alias,@"STO_CUDA_RESERVED_SHARED STV_DEFAULT"
__nv_reservedSMEM_offset_0_alias:
	.zero		0
	.zero		64


//--------------------- .nv.constant0._Z13mini_kernel_2PiS_S_ --------------------------
	.section	.nv.constant0._Z13mini_kernel_2PiS_S_,"a",@progbits
	.sectionflags	@""
	.align	4
.nv.constant0._Z13mini_kernel_2PiS_S_:
	.zero		920


//--------------------- .nv.constant0._Z13mini_registerPi --------------------------
	.section	.nv.constant0._Z13mini_registerPi,"a",@progbits
	.sectionflags	@""
	.align	4
.nv.constant0._Z13mini_registerPi:
	.zero		904


//--------------------- .nv.constant0._Z11mini_kernelPiS_S_ --------------------------
	.section	.nv.constant0._Z11mini_kernelPiS_S_,"a",@progbits
	.sectionflags	@""
	.align	4
.nv.constant0._Z11mini_kernelPiS_S_:
	.zero		920


//--------------------- .nv.constant0._Z12dummy_kernelPiS_ --------------------------
	.section	.nv.constant0._Z12dummy_kernelPiS_,"a",@progbits
	.sectionflags	@""
	.align	4
.nv.constant0._Z12dummy_kernelPiS_:
	.zero		912


//--------------------- SYMBOLS --------------------------

	.type		.nv.reservedSmem.offset0,@object
	.size		.nv.reservedSmem.offset0,0x4
